//
// Generated by NVIDIA NVVM Compiler
//
// Compiler Build ID: CL-36424714
// Cuda compilation tools, release 13.0, V13.0.88
// Based on NVVM 20.0.0
//

.version 9.0
.target sm_100
.address_size 64

	// .globl	_Z8mykernelPi

.visible .entry _Z8mykernelPi(
	.param .u64 .ptr .align 1 _Z8mykernelPi_param_0
)
{
	.reg .b32 	%r<3>;
	.reg .b64 	%rd<3>;

	ld.param.u64 	%rd1, [_Z8mykernelPi_param_0];
	cvta.to.global.u64 	%rd2, %rd1;
	ld.global.u32 	%r1, [%rd2];
	add.s32 	%r2, %r1, 1;
	st.global.u32 	[%rd2], %r2;
	ret;

}


// ===== COMPILED SASS (sm_100) =====

	.target	sm_100

	.elftype	@"ET_EXEC"


//--------------------- .note.nv.tkinfo           --------------------------
	.section	.note.nv.tkinfo,"",@"SHT_NOTE"
	.sectionflags	@"SHF_NOTE_NV_TKINFO"
	.tkinfo
        /*0018*/ 	.word	0x00000002
        /*0030*/ 	.string	""
        /*0030*/ 	.string	"ptxas"
        /*0030*/ 	.string	"Cuda compilation tools, release 13.0, V13.0.88"
        /*0030*/ 	.string	"Build cuda_13.0.r13.0/compiler.36424714_0"
        /*0030*/ 	.string	"-arch sm_100 -m 64 "



//--------------------- .note.nv.cuinfo           --------------------------
	.section	.note.nv.cuinfo,"",@"SHT_NOTE"
	.sectionflags	@"SHF_NOTE_NV_CUINFO"
        /*0018*/ 	.short	0x0002
        /*001a*/ 	.short	0x0064
        /*001c*/ 	.short	0x0082
	.zero		2


//--------------------- .nv.info                  --------------------------
	.section	.nv.info,"",@"SHT_CUDA_INFO"
	.align	4


	//----- nvinfo : EIATTR_REGCOUNT
	.align		4
        /*0000*/ 	.byte	0x04, 0x2f
        /*0002*/ 	.short	(.L_1 - .L_0)
	.align		4
.L_0:
        /*0004*/ 	.word	index@(_Z8mykernelPi)
        /*0008*/ 	.word	0x00000008


	//----- nvinfo : EIATTR_FRAME_SIZE
	.align		4
.L_1:
        /*000c*/ 	.byte	0x04, 0x11
        /*000e*/ 	.short	(.L_3 - .L_2)
	.align		4
.L_2:
        /*0010*/ 	.word	index@(_Z8mykernelPi)
        /*0014*/ 	.word	0x00000000


	//----- nvinfo : EIATTR_MIN_STACK_SIZE
	.align		4
.L_3:
        /*0018*/ 	.byte	0x04, 0x12
        /*001a*/ 	.short	(.L_5 - .L_4)
	.align		4
.L_4:
        /*001c*/ 	.word	index@(_Z8mykernelPi)
        /*0020*/ 	.word	0x00000000
.L_5:


//--------------------- .nv.compat                --------------------------
	.section	.nv.compat,"",@"SHT_CUDA_COMPAT_INFO"
	.align	4
        /*0000*/ 	.byte	0x02, 0x09, 0x00, 0x00, 0x02, 0x02, 0x01, 0x00, 0x02, 0x05, 0x05, 0x00, 0x03, 0x07, 0x01, 0x01
        /*0010*/ 	.byte	0x02, 0x03, 0x00, 0x00, 0x02, 0x06, 0x01, 0x00, 0x04, 0x0b, 0x08, 0x00, 0x09, 0x00, 0x00, 0x00
        /*0020*/ 	.byte	0x00, 0x00, 0x00, 0x00


//--------------------- .nv.info._Z8mykernelPi    --------------------------
	.section	.nv.info._Z8mykernelPi,"",@"SHT_CUDA_INFO"
	.sectionflags	@""
	.align	4


	//----- nvinfo : EIATTR_CUDA_API_VERSION
	.align		4
        /*0000*/ 	.byte	0x04, 0x37
        /*0002*/ 	.short	(.L_7 - .L_6)
.L_6:
        /*0004*/ 	.word	0x00000082


	//----- nvinfo : EIATTR_KPARAM_INFO
	.align		4
.L_7:
        /*0008*/ 	.byte	0x04, 0x17
        /*000a*/ 	.short	(.L_9 - .L_8)
.L_8:
        /*000c*/ 	.word	0x00000000
        /*0010*/ 	.short	0x0000
        /*0012*/ 	.short	0x0000
        /*0014*/ 	.byte	0x00, 0xf5, 0x21, 0x00


	//----- nvinfo : EIATTR_SPARSE_MMA_MASK
	.align		4
.L_9:
        /*0018*/ 	.byte	0x03, 0x50
        /*001a*/ 	.short	0x0000


	//----- nvinfo : EIATTR_MAXREG_COUNT
	.align		4
        /*001c*/ 	.byte	0x03, 0x1b
        /*001e*/ 	.short	0x00ff


	//----- nvinfo : EIATTR_MERCURY_ISA_VERSION
	.align		4
        /*0020*/ 	.byte	0x03, 0x5f
        /*0022*/ 	.short	0x0101


	//----- nvinfo : EIATTR_VRC_CTA_INIT_COUNT
	.align		4
        /*0024*/ 	.byte	0x02, 0x4a
	.zero		1
	.zero		1


	//----- nvinfo : EIATTR_EXIT_INSTR_OFFSETS
	.align		4
        /*0028*/ 	.byte	0x04, 0x1c
        /*002a*/ 	.short	(.L_11 - .L_10)


	//   ....[0]....
.L_10:
        /*002c*/ 	.word	0x00000060


	//----- nvinfo : EIATTR_CBANK_PARAM_SIZE
	.align		4
.L_11:
        /*0030*/ 	.byte	0x03, 0x19
        /*0032*/ 	.short	0x0008


	//----- nvinfo : EIATTR_PARAM_CBANK
	.align		4
        /*0034*/ 	.byte	0x04, 0x0a
        /*0036*/ 	.short	(.L_13 - .L_12)
	.align		4
.L_12:
        /*0038*/ 	.word	index@(.nv.constant0._Z8mykernelPi)
        /*003c*/ 	.short	0x0380
        /*003e*/ 	.short	0x0008


	//----- nvinfo : EIATTR_SW_WAR
	.align		4
.L_13:
        /*0040*/ 	.byte	0x04, 0x36
        /*0042*/ 	.short	(.L_15 - .L_14)
.L_14:
        /*0044*/ 	.word	0x00000008
.L_15:


//--------------------- .nv.callgraph             --------------------------
	.section	.nv.callgraph,"",@"SHT_CUDA_CALLGRAPH"
	.align	4
	.sectionentsize	8
	.align		4
        /*0000*/ 	.word	0x00000000
	.align		4
        /*0004*/ 	.word	0xffffffff
	.align		4
        /*0008*/ 	.word	0x00000000
	.align		4
        /*000c*/ 	.word	0xfffffffe
	.align		4
        /*0010*/ 	.word	0x00000000
	.align		4
        /*0014*/ 	.word	0xfffffffd
	.align		4
        /*0018*/ 	.word	0x00000000
	.align		4
        /*001c*/ 	.word	0xfffffffc


//--------------------- .text._Z8mykernelPi       --------------------------
	.section	.text._Z8mykernelPi,"ax",@progbits
	.align	128
        .global         _Z8mykernelPi
        .type           _Z8mykernelPi,@function
        .size           _Z8mykernelPi,(.L_x_1 - _Z8mykernelPi)
        .other          _Z8mykernelPi,@"STO_CUDA_ENTRY STV_DEFAULT"
_Z8mykernelPi:
.text._Z8mykernelPi:
[----:B------:R-:W-:Y:S08]  /*0000*/  LDC R1, c[0x0][0x37c] ;  /* 0x0000df00ff017b82 */ /* 0x000ff00000000800 */
[----:B------:R-:W0:Y:S01]  /*0010*/  LDC.64 R2, c[0x0][0x380] ;  /* 0x0000e000ff027b82 */ /* 0x000e220000000a00 */
[----:B------:R-:W0:Y:S02]  /*0020*/  LDCU.64 UR4, c[0x0][0x358] ;  /* 0x00006b00ff0477ac */ /* 0x000e240008000a00 */
[----:B0-----:R-:W2:Y:S02]  /*0030*/  LDG.E R0, desc[UR4][R2.64] ;  /* 0x0000000402007981 */ /* 0x001ea4000c1e1900 */
[----:B--2---:R-:W-:-:S05]  /*0040*/  IADD3 R5, PT, PT, R0, 0x1, RZ ;  /* 0x0000000100057810 */ /* 0x004fca0007ffe0ff */
[----:B------:R-:W-:Y:S01]  /*0050*/  STG.E desc[UR4][R2.64], R5 ;  /* 0x0000000502007986 */ /* 0x000fe2000c101904 */
[----:B------:R-:W-:Y:S05]  /*0060*/  EXIT ;  /* 0x000000000000794d */ /* 0x000fea0003800000 */
.L_x_0:
[----:B------:R-:W-:-:S00]  /*0070*/  BRA `(.L_x_0) ;  /* 0xfffffffc00fc7947 */ /* 0x000fc0000383ffff */
[----:B------:R-:W-:-:S00]  /*0080*/  NOP ;  /* 0x0000000000007918 */ /* 0x000fc00000000000 */
[----:B------:R-:W-:-:S00]  /*0090*/  NOP ;  /* 0x0000000000007918 */ /* 0x000fc00000000000 */
[----:B------:R-:W-:-:S00]  /*00a0*/  NOP ;  /* 0x0000000000007918 */ /* 0x000fc00000000000 */
[----:B------:R-:W-:-:S00]  /*00b0*/  NOP ;  /* 0x0000000000007918 */ /* 0x000fc00000000000 */
[----:B------:R-:W-:-:S00]  /*00c0*/  NOP ;  /* 0x0000000000007918 */ /* 0x000fc00000000000 */
[----:B------:R-:W-:-:S00]  /*00d0*/  NOP ;  /* 0x0000000000007918 */ /* 0x000fc00000000000 */
[----:B------:R-:W-:-:S00]  /*00e0*/  NOP ;  /* 0x0000000000007918 */ /* 0x000fc00000000000 */
[----:B------:R-:W-:-:S00]  /*00f0*/  NOP ;  /* 0x0000000000007918 */ /* 0x000fc00000000000 */
.L_x_1:


//--------------------- .nv.shared.reserved.0     --------------------------
	.section	.nv.shared.reserved.0,"aw",@nobits
	.weak		__nv_reservedSMEM_offset_0_alias
	.size		__nv_reservedSMEM_offset_0_alias, 0, 64
	.other		__nv_reservedSMEM_offset_0_alias,@"STO_CUDA_RESERVED_SHARED STV_DEFAULT"
__nv_reservedSMEM_offset_0_alias:
	.zero		0
	.zero		64


//--------------------- .nv.constant0._Z8mykernelPi --------------------------
	.section	.nv.constant0._Z8mykernelPi,"a",@progbits
	.sectionflags	@""
	.align	4
.nv.constant0._Z8mykernelPi:
	.zero		904


//--------------------- SYMBOLS --------------------------

	.type		.nv.reservedSmem.offset0,@object
	.size		.nv.reservedSmem.offset0,0x4
